//
// Generated by NVIDIA NVVM Compiler
//
// Compiler Build ID: CL-36424714
// Cuda compilation tools, release 13.0, V13.0.88
// Based on NVVM 20.0.0
//

.version 9.0
.target sm_100
.address_size 64

	// .globl	_Z2fwPiii

.visible .entry _Z2fwPiii(
	.param .u64 .ptr .align 1 _Z2fwPiii_param_0,
	.param .u32 _Z2fwPiii_param_1,
	.param .u32 _Z2fwPiii_param_2
)
{
	.reg .pred 	%p<3>;
	.reg .b32 	%r<22>;
	.reg .b64 	%rd<9>;

	ld.param.u64 	%rd2, [_Z2fwPiii_param_0];
	ld.param.u32 	%r6, [_Z2fwPiii_param_1];
	ld.param.u32 	%r5, [_Z2fwPiii_param_2];
	mov.u32 	%r7, %ctaid.x;
	mov.u32 	%r8, %ntid.x;
	mov.u32 	%r9, %tid.x;
	mad.lo.s32 	%r1, %r7, %r8, %r9;
	mov.u32 	%r10, %ctaid.y;
	mov.u32 	%r11, %ntid.y;
	mov.u32 	%r12, %tid.y;
	mad.lo.s32 	%r13, %r10, %r11, %r12;
	max.s32 	%r14, %r1, %r13;
	setp.ge.s32 	%p1, %r14, %r6;
	@%p1 bra 	$L__BB0_3;
	cvta.to.global.u64 	%rd3, %rd2;
	mul.lo.s32 	%r15, %r6, %r13;
	add.s32 	%r16, %r15, %r5;
	mul.wide.s32 	%rd4, %r16, 4;
	add.s64 	%rd5, %rd3, %rd4;
	ld.global.u32 	%r17, [%rd5];
	mad.lo.s32 	%r18, %r5, %r6, %r1;
	mul.wide.s32 	%rd6, %r18, 4;
	add.s64 	%rd7, %rd3, %rd6;
	ld.global.u32 	%r19, [%rd7];
	add.s32 	%r20, %r15, %r1;
	mul.wide.s32 	%rd8, %r20, 4;
	add.s64 	%rd1, %rd3, %rd8;
	ld.global.u32 	%r21, [%rd1];
	add.s32 	%r3, %r19, %r17;
	setp.le.s32 	%p2, %r21, %r3;
	@%p2 bra 	$L__BB0_3;
	st.global.u32 	[%rd1], %r3;
$L__BB0_3:
	ret;

}


// ===== COMPILED SASS (sm_100) =====

	.target	sm_100

	.elftype	@"ET_EXEC"


//--------------------- .note.nv.tkinfo           --------------------------
	.section	.note.nv.tkinfo,"",@"SHT_NOTE"
	.sectionflags	@"SHF_NOTE_NV_TKINFO"
	.tkinfo
        /*0018*/ 	.word	0x00000002
        /*0030*/ 	.string	""
        /*0030*/ 	.string	"ptxas"
        /*0030*/ 	.string	"Cuda compilation tools, release 13.0, V13.0.88"
        /*0030*/ 	.string	"Build cuda_13.0.r13.0/compiler.36424714_0"
        /*0030*/ 	.string	"-arch sm_100 -m 64 "



//--------------------- .note.nv.cuinfo           --------------------------
	.section	.note.nv.cuinfo,"",@"SHT_NOTE"
	.sectionflags	@"SHF_NOTE_NV_CUINFO"
        /*0018*/ 	.short	0x0002
        /*001a*/ 	.short	0x0064
        /*001c*/ 	.short	0x0082
	.zero		2


//--------------------- .nv.info                  --------------------------
	.section	.nv.info,"",@"SHT_CUDA_INFO"
	.align	4


	//----- nvinfo : EIATTR_REGCOUNT
	.align		4
        /*0000*/ 	.byte	0x04, 0x2f
        /*0002*/ 	.short	(.L_1 - .L_0)
	.align		4
.L_0:
        /*0004*/ 	.word	index@(_Z2fwPiii)
        /*0008*/ 	.word	0x0000000e


	//----- nvinfo : EIATTR_FRAME_SIZE
	.align		4
.L_1:
        /*000c*/ 	.byte	0x04, 0x11
        /*000e*/ 	.short	(.L_3 - .L_2)
	.align		4
.L_2:
        /*0010*/ 	.word	index@(_Z2fwPiii)
        /*0014*/ 	.word	0x00000000


	//----- nvinfo : EIATTR_MIN_STACK_SIZE
	.align		4
.L_3:
        /*0018*/ 	.byte	0x04, 0x12
        /*001a*/ 	.short	(.L_5 - .L_4)
	.align		4
.L_4:
        /*001c*/ 	.word	index@(_Z2fwPiii)
        /*0020*/ 	.word	0x00000000
.L_5:


//--------------------- .nv.compat                --------------------------
	.section	.nv.compat,"",@"SHT_CUDA_COMPAT_INFO"
	.align	4
        /*0000*/ 	.byte	0x02, 0x09, 0x00, 0x00, 0x02, 0x02, 0x01, 0x00, 0x02, 0x05, 0x05, 0x00, 0x03, 0x07, 0x01, 0x01
        /*0010*/ 	.byte	0x02, 0x03, 0x00, 0x00, 0x02, 0x06, 0x01, 0x00, 0x04, 0x0b, 0x08, 0x00, 0x09, 0x00, 0x00, 0x00
        /*0020*/ 	.byte	0x00, 0x00, 0x00, 0x00


//--------------------- .nv.info._Z2fwPiii        --------------------------
	.section	.nv.info._Z2fwPiii,"",@"SHT_CUDA_INFO"
	.sectionflags	@""
	.align	4


	//----- nvinfo : EIATTR_CUDA_API_VERSION
	.align		4
        /*0000*/ 	.byte	0x04, 0x37
        /*0002*/ 	.short	(.L_7 - .L_6)
.L_6:
        /*0004*/ 	.word	0x00000082


	//----- nvinfo : EIATTR_KPARAM_INFO
	.align		4
.L_7:
        /*0008*/ 	.byte	0x04, 0x17
        /*000a*/ 	.short	(.L_9 - .L_8)
.L_8:
        /*000c*/ 	.word	0x00000000
        /*0010*/ 	.short	0x0002
        /*0012*/ 	.short	0x000c
        /*0014*/ 	.byte	0x00, 0xf0, 0x11, 0x00


	//----- nvinfo : EIATTR_KPARAM_INFO
	.align		4
.L_9:
        /*0018*/ 	.byte	0x04, 0x17
        /*001a*/ 	.short	(.L_11 - .L_10)
.L_10:
        /*001c*/ 	.word	0x00000000
        /*0020*/ 	.short	0x0001
        /*0022*/ 	.short	0x0008
        /*0024*/ 	.byte	0x00, 0xf0, 0x11, 0x00


	//----- nvinfo : EIATTR_KPARAM_INFO
	.align		4
.L_11:
        /*0028*/ 	.byte	0x04, 0x17
        /*002a*/ 	.short	(.L_13 - .L_12)
.L_12:
        /*002c*/ 	.word	0x00000000
        /*0030*/ 	.short	0x0000
        /*0032*/ 	.short	0x0000
        /*0034*/ 	.byte	0x00, 0xf5, 0x21, 0x00


	//----- nvinfo : EIATTR_SPARSE_MMA_MASK
	.align		4
.L_13:
        /*0038*/ 	.byte	0x03, 0x50
        /*003a*/ 	.short	0x0000


	//----- nvinfo : EIATTR_MAXREG_COUNT
	.align		4
        /*003c*/ 	.byte	0x03, 0x1b
        /*003e*/ 	.short	0x00ff


	//----- nvinfo : EIATTR_MERCURY_ISA_VERSION
	.align		4
        /*0040*/ 	.byte	0x03, 0x5f
        /*0042*/ 	.short	0x0101


	//----- nvinfo : EIATTR_VRC_CTA_INIT_COUNT
	.align		4
        /*0044*/ 	.byte	0x02, 0x4a
	.zero		1
	.zero		1


	//----- nvinfo : EIATTR_EXIT_INSTR_OFFSETS
	.align		4
        /*0048*/ 	.byte	0x04, 0x1c
        /*004a*/ 	.short	(.L_15 - .L_14)


	//   ....[0]....
.L_14:
        /*004c*/ 	.word	0x000000c0


	//   ....[1]....
        /*0050*/ 	.word	0x000001b0


	//   ....[2]....
        /*0054*/ 	.word	0x000001d0


	//----- nvinfo : EIATTR_CBANK_PARAM_SIZE
	.align		4
.L_15:
        /*0058*/ 	.byte	0x03, 0x19
        /*005a*/ 	.short	0x0010


	//----- nvinfo : EIATTR_PARAM_CBANK
	.align		4
        /*005c*/ 	.byte	0x04, 0x0a
        /*005e*/ 	.short	(.L_17 - .L_16)
	.align		4
.L_16:
        /*0060*/ 	.word	index@(.nv.constant0._Z2fwPiii)
        /*0064*/ 	.short	0x0380
        /*0066*/ 	.short	0x0010


	//----- nvinfo : EIATTR_SW_WAR
	.align		4
.L_17:
        /*0068*/ 	.byte	0x04, 0x36
        /*006a*/ 	.short	(.L_19 - .L_18)
.L_18:
        /*006c*/ 	.word	0x00000008
.L_19:


//--------------------- .nv.callgraph             --------------------------
	.section	.nv.callgraph,"",@"SHT_CUDA_CALLGRAPH"
	.align	4
	.sectionentsize	8
	.align		4
        /*0000*/ 	.word	0x00000000
	.align		4
        /*0004*/ 	.word	0xffffffff
	.align		4
        /*0008*/ 	.word	0x00000000
	.align		4
        /*000c*/ 	.word	0xfffffffe
	.align		4
        /*0010*/ 	.word	0x00000000
	.align		4
        /*0014*/ 	.word	0xfffffffd
	.align		4
        /*0018*/ 	.word	0x00000000
	.align		4
        /*001c*/ 	.word	0xfffffffc


//--------------------- .text._Z2fwPiii           --------------------------
	.section	.text._Z2fwPiii,"ax",@progbits
	.align	128
        .global         _Z2fwPiii
        .type           _Z2fwPiii,@function
        .size           _Z2fwPiii,(.L_x_1 - _Z2fwPiii)
        .other          _Z2fwPiii,@"STO_CUDA_ENTRY STV_DEFAULT"
_Z2fwPiii:
.text._Z2fwPiii:
[----:B------:R-:W-:Y:S01]  /*0000*/  LDC R1, c[0x0][0x37c] ;  /* 0x0000df00ff017b82 */ /* 0x000fe20000000800 */
[----:B------:R-:W0:Y:S07]  /*0010*/  S2R R3, SR_TID.X ;  /* 0x0000000000037919 */ /* 0x000e2e0000002100 */
[----:B------:R-:W0:Y:S01]  /*0020*/  S2UR UR4, SR_CTAID.X ;  /* 0x00000000000479c3 */ /* 0x000e220000002500 */
[----:B------:R-:W1:Y:S01]  /*0030*/  LDCU UR6, c[0x0][0x388] ;  /* 0x00007100ff0677ac */ /* 0x000e620008000800 */
[----:B------:R-:W2:Y:S06]  /*0040*/  S2R R5, SR_TID.Y ;  /* 0x0000000000057919 */ /* 0x000eac0000002200 */
[----:B------:R-:W0:Y:S08]  /*0050*/  LDC R0, c[0x0][0x360] ;  /* 0x0000d800ff007b82 */ /* 0x000e300000000800 */
[----:B------:R-:W2:Y:S08]  /*0060*/  S2UR UR5, SR_CTAID.Y ;  /* 0x00000000000579c3 */ /* 0x000eb00000002600 */
[----:B------:R-:W2:Y:S01]  /*0070*/  LDC R2, c[0x0][0x364] ;  /* 0x0000d900ff027b82 */ /* 0x000ea20000000800 */
[----:B0-----:R-:W-:-:S02]  /*0080*/  IMAD R0, R0, UR4, R3 ;  /* 0x0000000400007c24 */ /* 0x001fc4000f8e0203 */
[----:B--2---:R-:W-:-:S05]  /*0090*/  IMAD R3, R2, UR5, R5 ;  /* 0x0000000502037c24 */ /* 0x004fca000f8e0205 */
[----:B------:R-:W-:-:S04]  /*00a0*/  VIMNMX R2, PT, PT, R0, R3, !PT ;  /* 0x0000000300027248 */ /* 0x000fc80007fe0100 */
[----:B-1----:R-:W-:-:S13]  /*00b0*/  ISETP.GE.AND P0, PT, R2, UR6, PT ;  /* 0x0000000602007c0c */ /* 0x002fda000bf06270 */
[----:B------:R-:W-:Y:S05]  /*00c0*/  @P0 EXIT ;  /* 0x000000000000094d */ /* 0x000fea0003800000 */
[----:B------:R-:W0:Y:S01]  /*00d0*/  LDC R9, c[0x0][0x38c] ;  /* 0x0000e300ff097b82 */ /* 0x000e220000000800 */
[----:B------:R-:W1:Y:S01]  /*00e0*/  LDCU.64 UR4, c[0x0][0x358] ;  /* 0x00006b00ff0477ac */ /* 0x000e620008000a00 */
[----:B------:R-:W-:-:S06]  /*00f0*/  IMAD R11, R3, UR6, R0 ;  /* 0x00000006030b7c24 */ /* 0x000fcc000f8e0200 */
[----:B------:R-:W2:Y:S01]  /*0100*/  LDC.64 R6, c[0x0][0x380] ;  /* 0x0000e000ff067b82 */ /* 0x000ea20000000a00 */
[----:B0-----:R-:W-:Y:S02]  /*0110*/  IMAD R5, R3, UR6, R9 ;  /* 0x0000000603057c24 */ /* 0x001fe4000f8e0209 */
[----:B------:R-:W-:Y:S02]  /*0120*/  IMAD R9, R9, UR6, R0 ;  /* 0x0000000609097c24 */ /* 0x000fe4000f8e0200 */
[----:B--2---:R-:W-:-:S04]  /*0130*/  IMAD.WIDE R2, R5, 0x4, R6 ;  /* 0x0000000405027825 */ /* 0x004fc800078e0206 */
[--C-:B------:R-:W-:Y:S02]  /*0140*/  IMAD.WIDE R4, R9, 0x4, R6.reuse ;  /* 0x0000000409047825 */ /* 0x100fe400078e0206 */
[----:B-1----:R-:W2:Y:S02]  /*0150*/  LDG.E R2, desc[UR4][R2.64] ;  /* 0x0000000402027981 */ /* 0x002ea4000c1e1900 */
[----:B------:R-:W-:Y:S02]  /*0160*/  IMAD.WIDE R6, R11, 0x4, R6 ;  /* 0x000000040b067825 */ /* 0x000fe400078e0206 */
[----:B------:R-:W2:Y:S04]  /*0170*/  LDG.E R5, desc[UR4][R4.64] ;  /* 0x0000000404057981 */ /* 0x000ea8000c1e1900 */
[----:B------:R-:W3:Y:S01]  /*0180*/  LDG.E R0, desc[UR4][R6.64] ;  /* 0x0000000406007981 */ /* 0x000ee2000c1e1900 */
[----:B--2---:R-:W-:-:S04]  /*0190*/  IADD3 R9, PT, PT, R2, R5, RZ ;  /* 0x0000000502097210 */ /* 0x004fc80007ffe0ff */
[----:B---3--:R-:W-:-:S13]  /*01a0*/  ISETP.GT.AND P0, PT, R0, R9, PT ;  /* 0x000000090000720c */ /* 0x008fda0003f04270 */
[----:B------:R-:W-:Y:S05]  /*01b0*/  @!P0 EXIT ;  /* 0x000000000000894d */ /* 0x000fea0003800000 */
[----:B------:R-:W-:Y:S01]  /*01c0*/  STG.E desc[UR4][R6.64], R9 ;  /* 0x0000000906007986 */ /* 0x000fe2000c101904 */
[----:B------:R-:W-:Y:S05]  /*01d0*/  EXIT ;  /* 0x000000000000794d */ /* 0x000fea0003800000 */
.L_x_0:
[----:B------:R-:W-:-:S00]  /*01e0*/  BRA `(.L_x_0) ;  /* 0xfffffffc00fc7947 */ /* 0x000fc0000383ffff */
[----:B------:R-:W-:-:S00]  /*01f0*/  NOP ;  /* 0x0000000000007918 */ /* 0x000fc00000000000 */
        /* <DEDUP_REMOVED lines=8> */
.L_x_1:


//--------------------- .nv.shared.reserved.0     --------------------------
	.section	.nv.shared.reserved.0,"aw",@nobits
	.weak		__nv_reservedSMEM_offset_0_alias
	.size		__nv_reservedSMEM_offset_0_alias, 0, 64
	.other		__nv_reservedSMEM_offset_0_alias,@"STO_CUDA_RESERVED_SHARED STV_DEFAULT"
__nv_reservedSMEM_offset_0_alias:
	.zero		0
	.zero		64


//--------------------- .nv.constant0._Z2fwPiii   --------------------------
	.section	.nv.constant0._Z2fwPiii,"a",@progbits
	.sectionflags	@""
	.align	4
.nv.constant0._Z2fwPiii:
	.zero		912


//--------------------- SYMBOLS --------------------------

	.type		.nv.reservedSmem.offset0,@object
	.size		.nv.reservedSmem.offset0,0x4
